	.headerflags	@"EF_CUDA_TEXMODE_UNIFIED EF_CUDA_64BIT_ADDRESS EF_CUDA_ACCELERATORS EF_CUDA_SM90 EF_CUDA_VIRTUAL_SM(EF_CUDA_SM90)"
	.elftype	@"ET_EXEC"


//--------------------- .nv.info                  --------------------------
	.section	.nv.info,"",@"SHT_CUDA_INFO"
	.align	4


	//----- nvinfo : EIATTR_REGCOUNT
	.align		4
        /*0000*/ 	.byte	0x04, 0x2f
        /*0002*/ 	.short	(.L_1 - .L_0)
	.align		4
.L_0:
        /*0004*/ 	.word	index@(triton_poi_fused_mul_sum_4)
        /*0008*/ 	.word	0x00000020


	//----- nvinfo : EIATTR_MIN_STACK_SIZE
	.align		4
.L_1:
        /*000c*/ 	.byte	0x04, 0x12
        /*000e*/ 	.short	(.L_3 - .L_2)
	.align		4
.L_2:
        /*0010*/ 	.word	index@(triton_poi_fused_mul_sum_4)
        /*0014*/ 	.word	0x00000000


	//----- nvinfo : EIATTR_FRAME_SIZE
	.align		4
.L_3:
        /*0018*/ 	.byte	0x04, 0x11
        /*001a*/ 	.short	(.L_5 - .L_4)
	.align		4
.L_4:
        /*001c*/ 	.word	index@(triton_poi_fused_mul_sum_4)
        /*0020*/ 	.word	0x00000000


	//----- nvinfo : EIATTR_MIN_STACK_SIZE
	.align		4
.L_5:
        /*0024*/ 	.byte	0x04, 0x12
        /*0026*/ 	.short	(.L_7 - .L_6)
	.align		4
.L_6:
        /*0028*/ 	.word	index@(triton_poi_fused_mul_sum_4)
        /*002c*/ 	.word	0x00000000
.L_7:


//--------------------- .nv.info.triton_poi_fused_mul_sum_4 --------------------------
	.section	.nv.info.triton_poi_fused_mul_sum_4,"",@"SHT_CUDA_INFO"
	.sectionflags	@""
	.align	4


	//----- nvinfo : EIATTR_CUDA_API_VERSION
	.align		4
        /*0000*/ 	.byte	0x04, 0x37
        /*0002*/ 	.short	(.L_9 - .L_8)
.L_8:
        /*0004*/ 	.word	0x0000007c


	//----- nvinfo : EIATTR_KPARAM_INFO
	.align		4
.L_9:
        /*0008*/ 	.byte	0x04, 0x17
        /*000a*/ 	.short	(.L_11 - .L_10)
.L_10:
        /*000c*/ 	.word	0x00000000
        /*0010*/ 	.short	0x0003
        /*0012*/ 	.short	0x0018
        /*0014*/ 	.byte	0x00, 0xf0, 0x11, 0x00


	//----- nvinfo : EIATTR_KPARAM_INFO
	.align		4
.L_11:
        /*0018*/ 	.byte	0x04, 0x17
        /*001a*/ 	.short	(.L_13 - .L_12)
.L_12:
        /*001c*/ 	.word	0x00000000
        /*0020*/ 	.short	0x0002
        /*0022*/ 	.short	0x0010
        /*0024*/ 	.byte	0x00, 0xf4, 0x21, 0x00


	//----- nvinfo : EIATTR_KPARAM_INFO
	.align		4
.L_13:
        /*0028*/ 	.byte	0x04, 0x17
        /*002a*/ 	.short	(.L_15 - .L_14)
.L_14:
        /*002c*/ 	.word	0x00000000
        /*0030*/ 	.short	0x0001
        /*0032*/ 	.short	0x0008
        /*0034*/ 	.byte	0x00, 0xf4, 0x21, 0x00


	//----- nvinfo : EIATTR_KPARAM_INFO
	.align		4
.L_15:
        /*0038*/ 	.byte	0x04, 0x17
        /*003a*/ 	.short	(.L_17 - .L_16)
.L_16:
        /*003c*/ 	.word	0x00000000
        /*0040*/ 	.short	0x0000
        /*0042*/ 	.short	0x0000
        /*0044*/ 	.byte	0x00, 0xf4, 0x21, 0x00


	//----- nvinfo : EIATTR_SPARSE_MMA_MASK
	.align		4
.L_17:
        /*0048*/ 	.byte	0x03, 0x50
        /*004a*/ 	.short	0x0000


	//----- nvinfo : EIATTR_MAXREG_COUNT
	.align		4
        /*004c*/ 	.byte	0x03, 0x1b
        /*004e*/ 	.short	0x00ff


	//----- nvinfo : EIATTR_EXIT_INSTR_OFFSETS
	.align		4
        /*0050*/ 	.byte	0x04, 0x1c
        /*0052*/ 	.short	(.L_19 - .L_18)


	//   ....[0]....
.L_18:
        /*0054*/ 	.word	0x00000400


	//   ....[1]....
        /*0058*/ 	.word	0x00000420


	//----- nvinfo : EIATTR_REQNTID
	.align		4
.L_19:
        /*005c*/ 	.byte	0x04, 0x10
        /*005e*/ 	.short	(.L_21 - .L_20)
.L_20:
        /*0060*/ 	.word	0x00000020
        /*0064*/ 	.word	0x00000001
        /*0068*/ 	.word	0x00000001


	//----- nvinfo : EIATTR_CBANK_PARAM_SIZE
	.align		4
.L_21:
        /*006c*/ 	.byte	0x03, 0x19
        /*006e*/ 	.short	0x001c


	//----- nvinfo : EIATTR_PARAM_CBANK
	.align		4
        /*0070*/ 	.byte	0x04, 0x0a
        /*0072*/ 	.short	(.L_23 - .L_22)
	.align		4
.L_22:
        /*0074*/ 	.word	index@(.nv.constant0.triton_poi_fused_mul_sum_4)
        /*0078*/ 	.short	0x0210
        /*007a*/ 	.short	0x001c


	//----- nvinfo : EIATTR_SW_WAR
	.align		4
.L_23:
        /*007c*/ 	.byte	0x04, 0x36
        /*007e*/ 	.short	(.L_25 - .L_24)
.L_24:
        /*0080*/ 	.word	0x00000008
.L_25:


//--------------------- .nv.callgraph             --------------------------
	.section	.nv.callgraph,"",@"SHT_CUDA_CALLGRAPH"
	.align	4
	.sectionentsize	8
	.align		4
        /*0000*/ 	.word	0x00000000
	.align		4
        /*0004*/ 	.word	0xffffffff
	.align		4
        /*0008*/ 	.word	0x00000000
	.align		4
        /*000c*/ 	.word	0xfffffffe
	.align		4
        /*0010*/ 	.word	0x00000000
	.align		4
        /*0014*/ 	.word	0xfffffffd
	.align		4
        /*0018*/ 	.word	0x00000000
	.align		4
        /*001c*/ 	.word	0xfffffffc


//--------------------- .text.triton_poi_fused_mul_sum_4 --------------------------
	.section	.text.triton_poi_fused_mul_sum_4,"ax",@progbits
	.align	128
        .global         triton_poi_fused_mul_sum_4
        .type           triton_poi_fused_mul_sum_4,@function
        .size           triton_poi_fused_mul_sum_4,(.L_x_1 - triton_poi_fused_mul_sum_4)
        .other          triton_poi_fused_mul_sum_4,@"STO_CUDA_ENTRY STV_DEFAULT"
triton_poi_fused_mul_sum_4:
.text.triton_poi_fused_mul_sum_4:
[----:B------:R-:W0:Y:S02]  /*0000*/  LDC R1, c[0x0][0x28] ;  /* 0x00000a00ff017b82 */ /* 0x000e240000000800 */
[----:B------:R-:W1:Y:S01]  /*0010*/  S2R R0, SR_TID.X ;  /* 0x0000000000007919 */ /* 0x000e620000002100 */
[----:B------:R-:W2:Y:S01]  /*0020*/  LDC.64 R2, c[0x0][0x210] ;  /* 0x00008400ff027b82 */ /* 0x000ea20000000a00 */
[----:B------:R-:W-:Y:S02]  /*0030*/  CS2R R20, SRZ ;  /* 0x0000000000147805 */ /* 0x000fe4000001ff00 */
[----:B------:R-:W-:Y:S01]  /*0040*/  CS2R R16, SRZ ;  /* 0x0000000000107805 */ /* 0x000fe2000001ff00 */
[----:B------:R-:W3:Y:S01]  /*0050*/  S2R R13, SR_CTAID.X ;  /* 0x00000000000d7919 */ /* 0x000ee20000002500 */
[----:B------:R-:W-:Y:S01]  /*0060*/  ULDC.64 UR4, c[0x0][0x208] ;  /* 0x0000820000047ab9 */ /* 0x000fe20000000a00 */
[----:B------:R-:W-:Y:S02]  /*0070*/  CS2R R24, SRZ ;  /* 0x0000000000187805 */ /* 0x000fe4000001ff00 */
[----:B------:R-:W4:Y:S01]  /*0080*/  LDC.64 R10, c[0x0][0x218] ;  /* 0x00008600ff0a7b82 */ /* 0x000f220000000a00 */
[----:B-1----:R-:W-:Y:S01]  /*0090*/  IMAD.SHL.U32 R0, R0, 0x2, RZ ;  /* 0x0000000200007824 */ /* 0x002fe200078e00ff */
[----:B---3--:R-:W-:-:S04]  /*00a0*/  SHF.R.S32.HI R4, RZ, 0x19, R13 ;  /* 0x00000019ff047819 */ /* 0x008fc8000001140d */
[----:B------:R-:W-:Y:S02]  /*00b0*/  LOP3.LUT R0, R0, 0x3e, RZ, 0xc0, !PT ;  /* 0x0000003e00007812 */ /* 0x000fe400078ec0ff */
[----:B------:R-:W-:-:S03]  /*00c0*/  SGXT R4, R4, 0x1 ;  /* 0x000000010404781a */ /* 0x000fc60000000200 */
[----:B------:R-:W-:-:S05]  /*00d0*/  IMAD R13, R13, 0x40, R0 ;  /* 0x000000400d0d7824 */ /* 0x000fca00078e0200 */
[-C--:B------:R-:W-:Y:S02]  /*00e0*/  LEA.HI R4, R4, R13.reuse, RZ, 0x2 ;  /* 0x0000000d04047211 */ /* 0x080fe400078f10ff */
[----:B------:R-:W-:Y:S02]  /*00f0*/  SHF.R.S32.HI R6, RZ, 0x1f, R13 ;  /* 0x0000001fff067819 */ /* 0x000fe4000001140d */
[----:B------:R-:W-:Y:S02]  /*0100*/  SHF.R.S32.HI R4, RZ, 0x2, R4 ;  /* 0x00000002ff047819 */ /* 0x000fe40000011404 */
[----:B------:R-:W-:Y:S02]  /*0110*/  LEA.HI R6, R6, R13, RZ, 0x4 ;  /* 0x0000000d06067211 */ /* 0x000fe400078f20ff */
[----:B------:R-:W-:Y:S02]  /*0120*/  LEA.HI R0, R4, R4, RZ, 0x2 ;  /* 0x0000000404007211 */ /* 0x000fe400078f10ff */
[----:B------:R-:W-:-:S02]  /*0130*/  ISETP.GE.AND P0, PT, R13, 0x40, PT ;  /* 0x000000400d00780c */ /* 0x000fc40003f06270 */
[----:B------:R-:W-:Y:S02]  /*0140*/  LOP3.LUT R5, R0, 0xfffffffc, RZ, 0xc0, !PT ;  /* 0xfffffffc00057812 */ /* 0x000fe400078ec0ff */
[C---:B------:R-:W-:Y:S02]  /*0150*/  SHF.L.U32 R0, R6.reuse, 0x2, RZ ;  /* 0x0000000206007819 */ /* 0x040fe400000006ff */
[----:B------:R-:W-:Y:S01]  /*0160*/  LOP3.LUT R6, R6, 0xfffffff0, RZ, 0xc0, !PT ;  /* 0xfffffff006067812 */ /* 0x000fe200078ec0ff */
[----:B------:R-:W-:Y:S01]  /*0170*/  IMAD.IADD R5, R4, 0x1, -R5 ;  /* 0x0000000104057824 */ /* 0x000fe200078e0a05 */
[----:B------:R-:W-:Y:S01]  /*0180*/  LOP3.LUT R0, R0, 0xffffffc0, RZ, 0xc0, !PT ;  /* 0xffffffc000007812 */ /* 0x000fe200078ec0ff */
[----:B------:R-:W-:Y:S02]  /*0190*/  HFMA2.MMA R12, -RZ, RZ, 0, 0 ;  /* 0x00000000ff0c7435 */ /* 0x000fe400000001ff */
[----:B--2---:R-:W-:Y:S01]  /*01a0*/  IMAD.WIDE R2, R5, 0x4, R2 ;  /* 0x0000000405027825 */ /* 0x004fe200078e0202 */
[----:B------:R-:W-:-:S04]  /*01b0*/  IADD3 R7, R0, R13, -R6 ;  /* 0x0000000d00077210 */ /* 0x000fc80007ffe806 */
[----:B------:R-:W-:Y:S01]  /*01c0*/  IADD3 R9, R7, 0x10, RZ ;  /* 0x0000001007097810 */ /* 0x000fe20007ffe0ff */
[C---:B------:R-:W-:Y:S01]  /*01d0*/  VIADD R15, R7.reuse, 0x20 ;  /* 0x00000020070f7836 */ /* 0x040fe20000000000 */
[----:B------:R-:W-:Y:S01]  /*01e0*/  IADD3 R19, R7, 0x30, RZ ;  /* 0x0000003007137810 */ /* 0x000fe20007ffe0ff */
[--C-:B----4-:R-:W-:Y:S01]  /*01f0*/  IMAD.WIDE R4, R7, 0x4, R10.reuse ;  /* 0x0000000407047825 */ /* 0x110fe200078e020a */
[----:B------:R-:W2:Y:S03]  /*0200*/  @!P0 LDG.E.EL R12, desc[UR4][R2.64+0x10] ;  /* 0x00001004020c8981 */ /* 0x000ea6000c2e1900 */
[--C-:B------:R-:W-:Y:S01]  /*0210*/  IMAD.WIDE R6, R9, 0x4, R10.reuse ;  /* 0x0000000409067825 */ /* 0x100fe200078e020a */
[----:B------:R-:W-:Y:S01]  /*0220*/  MOV R23, RZ ;  /* 0x000000ff00177202 */ /* 0x000fe20000000f00 */
[----:B------:R1:W3:Y:S02]  /*0230*/  @!P0 LDG.E.64 R16, desc[UR4][R4.64] ;  /* 0x0000000404108981 */ /* 0x0002e4000c1e1b00 */
[----:B------:R-:W-:-:S02]  /*0240*/  IMAD.WIDE R8, R15, 0x4, R10 ;  /* 0x000000040f087825 */ /* 0x000fc400078e020a */
[----:B------:R4:W2:Y:S02]  /*0250*/  @!P0 LDG.E.64 R20, desc[UR4][R6.64] ;  /* 0x0000000406148981 */ /* 0x0008a4000c1e1b00 */
[----:B------:R-:W-:Y:S01]  /*0260*/  IMAD.WIDE R10, R19, 0x4, R10 ;  /* 0x00000004130a7825 */ /* 0x000fe200078e020a */
[----:B------:R-:W-:Y:S02]  /*0270*/  CS2R R14, SRZ ;  /* 0x00000000000e7805 */ /* 0x000fe4000001ff00 */
[----:B------:R-:W-:Y:S01]  /*0280*/  CS2R R28, SRZ ;  /* 0x00000000001c7805 */ /* 0x000fe2000001ff00 */
[----:B------:R-:W5:Y:S01]  /*0290*/  @!P0 LDG.E.64 R24, desc[UR4][R8.64] ;  /* 0x0000000408188981 */ /* 0x000f62000c1e1b00 */
[----:B------:R-:W-:Y:S01]  /*02a0*/  IMAD.MOV.U32 R19, RZ, RZ, RZ ;  /* 0x000000ffff137224 */ /* 0x000fe200078e00ff */
[----:B-1----:R-:W1:Y:S01]  /*02b0*/  LDC.64 R4, c[0x0][0x220] ;  /* 0x00008800ff047b82 */ /* 0x002e620000000a00 */
[----:B------:R-:W-:Y:S01]  /*02c0*/  IMAD.MOV.U32 R0, RZ, RZ, RZ ;  /* 0x000000ffff007224 */ /* 0x000fe200078e00ff */
[----:B------:R-:W3:Y:S01]  /*02d0*/  @!P0 LDG.E.EL R15, desc[UR4][R2.64] ;  /* 0x00000004020f8981 */ /* 0x000ee2000c2e1900 */
[----:B----4-:R-:W-:-:S03]  /*02e0*/  HFMA2.MMA R6, -RZ, RZ, 0, 0 ;  /* 0x00000000ff067435 */ /* 0x010fc600000001ff */
[----:B------:R-:W4:Y:S01]  /*02f0*/  @!P0 LDG.E.EL R19, desc[UR4][R2.64+0x10] ;  /* 0x0000100402138981 */ /* 0x000f22000c2e1900 */
[----:B------:R-:W-:-:S03]  /*0300*/  IMAD.MOV.U32 R27, RZ, RZ, RZ ;  /* 0x000000ffff1b7224 */ /* 0x000fc600078e00ff */
[----:B------:R-:W3:Y:S04]  /*0310*/  @!P0 LDG.E.EL R0, desc[UR4][R2.64] ;  /* 0x0000000402008981 */ /* 0x000ee8000c2e1900 */
[----:B------:R-:W5:Y:S04]  /*0320*/  @!P0 LDG.E.EL R23, desc[UR4][R2.64+0x20] ;  /* 0x0000200402178981 */ /* 0x000f68000c2e1900 */
[----:B------:R-:W5:Y:S04]  /*0330*/  @!P0 LDG.E.EL R14, desc[UR4][R2.64+0x20] ;  /* 0x00002004020e8981 */ /* 0x000f68000c2e1900 */
[----:B------:R-:W5:Y:S04]  /*0340*/  @!P0 LDG.E.64 R28, desc[UR4][R10.64] ;  /* 0x000000040a1c8981 */ /* 0x000f68000c1e1b00 */
[----:B------:R-:W5:Y:S04]  /*0350*/  @!P0 LDG.E.EL R27, desc[UR4][R2.64+0x30] ;  /* 0x00003004021b8981 */ /* 0x000f68000c2e1900 */
[----:B------:R-:W5:Y:S01]  /*0360*/  @!P0 LDG.E.EL R6, desc[UR4][R2.64+0x30] ;  /* 0x0000300402068981 */ /* 0x000f62000c2e1900 */
[----:B-1----:R-:W-:-:S04]  /*0370*/  IMAD.WIDE R4, R13, 0x4, R4 ;  /* 0x000000040d047825 */ /* 0x002fc800078e0204 */
[----:B--2---:R-:W-:Y:S01]  /*0380*/  FMUL R12, R21, R12 ;  /* 0x0000000c150c7220 */ /* 0x004fe20000400000 */
[----:B----4-:R-:W-:-:S04]  /*0390*/  FMUL R19, R20, R19 ;  /* 0x0000001314137220 */ /* 0x010fc80000400000 */
[----:B---3--:R-:W-:Y:S01]  /*03a0*/  FFMA R15, R16, R15, R19 ;  /* 0x0000000f100f7223 */ /* 0x008fe20000000013 */
[----:B------:R-:W-:-:S03]  /*03b0*/  FFMA R0, R17, R0, R12 ;  /* 0x0000000011007223 */ /* 0x000fc6000000000c */
[----:B-----5:R-:W-:Y:S01]  /*03c0*/  FFMA R15, R24, R23, R15 ;  /* 0x00000017180f7223 */ /* 0x020fe2000000000f */
[----:B------:R-:W-:-:S03]  /*03d0*/  FFMA R0, R25, R14, R0 ;  /* 0x0000000e19007223 */ /* 0x000fc60000000000 */
[----:B------:R-:W-:Y:S01]  /*03e0*/  FFMA R28, R28, R27, R15 ;  /* 0x0000001b1c1c7223 */ /* 0x000fe2000000000f */
[----:B------:R-:W-:Y:S01]  /*03f0*/  FFMA R29, R29, R6, R0 ;  /* 0x000000061d1d7223 */ /* 0x000fe20000000000 */
[----:B------:R-:W-:Y:S06]  /*0400*/  @P0 EXIT ;  /* 0x000000000000094d */ /* 0x000fec0003800000 */
[----:B------:R-:W-:Y:S01]  /*0410*/  STG.E.64 desc[UR4][R4.64], R28 ;  /* 0x0000001c04007986 */ /* 0x000fe2000c101b04 */
[----:B------:R-:W-:Y:S05]  /*0420*/  EXIT ;  /* 0x000000000000794d */ /* 0x000fea0003800000 */
.L_x_0:
[----:B------:R-:W-:-:S00]  /*0430*/  BRA `(.L_x_0) ;  /* 0xfffffffc00fc7947 */ /* 0x000fc0000383ffff */
[----:B------:R-:W-:-:S00]  /*0440*/  NOP ;  /* 0x0000000000007918 */ /* 0x000fc00000000000 */
        /* <DEDUP_REMOVED lines=11> */
.L_x_1:


//--------------------- .nv.constant0.triton_poi_fused_mul_sum_4 --------------------------
	.section	.nv.constant0.triton_poi_fused_mul_sum_4,"a",@progbits
	.sectionflags	@""
	.align	4
.nv.constant0.triton_poi_fused_mul_sum_4:
	.zero		556
